	.headerflags	@"EF_CUDA_TEXMODE_UNIFIED EF_CUDA_64BIT_ADDRESS EF_CUDA_ACCELERATORS EF_CUDA_SM90 EF_CUDA_VIRTUAL_SM(EF_CUDA_SM90)"
	.elftype	@"ET_EXEC"


//--------------------- .nv.info                  --------------------------
	.section	.nv.info,"",@"SHT_CUDA_INFO"
	.align	4


	//----- nvinfo : EIATTR_REGCOUNT
	.align		4
        /*0000*/ 	.byte	0x04, 0x2f
        /*0002*/ 	.short	(.L_1 - .L_0)
	.align		4
.L_0:
        /*0004*/ 	.word	index@(triton_per_fused__to_copy_mul_rsub_sum_0)
        /*0008*/ 	.word	0x00000019


	//----- nvinfo : EIATTR_MIN_STACK_SIZE
	.align		4
.L_1:
        /*000c*/ 	.byte	0x04, 0x12
        /*000e*/ 	.short	(.L_3 - .L_2)
	.align		4
.L_2:
        /*0010*/ 	.word	index@(triton_per_fused__to_copy_mul_rsub_sum_0)
        /*0014*/ 	.word	0x00000000


	//----- nvinfo : EIATTR_FRAME_SIZE
	.align		4
.L_3:
        /*0018*/ 	.byte	0x04, 0x11
        /*001a*/ 	.short	(.L_5 - .L_4)
	.align		4
.L_4:
        /*001c*/ 	.word	index@(triton_per_fused__to_copy_mul_rsub_sum_0)
        /*0020*/ 	.word	0x00000000


	//----- nvinfo : EIATTR_MIN_STACK_SIZE
	.align		4
.L_5:
        /*0024*/ 	.byte	0x04, 0x12
        /*0026*/ 	.short	(.L_7 - .L_6)
	.align		4
.L_6:
        /*0028*/ 	.word	index@(triton_per_fused__to_copy_mul_rsub_sum_0)
        /*002c*/ 	.word	0x00000000
.L_7:


//--------------------- .nv.info.triton_per_fused__to_copy_mul_rsub_sum_0 --------------------------
	.section	.nv.info.triton_per_fused__to_copy_mul_rsub_sum_0,"",@"SHT_CUDA_INFO"
	.sectionflags	@""
	.align	4


	//----- nvinfo : EIATTR_CUDA_API_VERSION
	.align		4
        /*0000*/ 	.byte	0x04, 0x37
        /*0002*/ 	.short	(.L_9 - .L_8)
.L_8:
        /*0004*/ 	.word	0x0000007c


	//----- nvinfo : EIATTR_KPARAM_INFO
	.align		4
.L_9:
        /*0008*/ 	.byte	0x04, 0x17
        /*000a*/ 	.short	(.L_11 - .L_10)
.L_10:
        /*000c*/ 	.word	0x00000000
        /*0010*/ 	.short	0x0005
        /*0012*/ 	.short	0x0028
        /*0014*/ 	.byte	0x00, 0xf0, 0x11, 0x00


	//----- nvinfo : EIATTR_KPARAM_INFO
	.align		4
.L_11:
        /*0018*/ 	.byte	0x04, 0x17
        /*001a*/ 	.short	(.L_13 - .L_12)
.L_12:
        /*001c*/ 	.word	0x00000000
        /*0020*/ 	.short	0x0004
        /*0022*/ 	.short	0x0020
        /*0024*/ 	.byte	0x00, 0xf4, 0x21, 0x00


	//----- nvinfo : EIATTR_KPARAM_INFO
	.align		4
.L_13:
        /*0028*/ 	.byte	0x04, 0x17
        /*002a*/ 	.short	(.L_15 - .L_14)
.L_14:
        /*002c*/ 	.word	0x00000000
        /*0030*/ 	.short	0x0003
        /*0032*/ 	.short	0x0018
        /*0034*/ 	.byte	0x00, 0xf4, 0x21, 0x00


	//----- nvinfo : EIATTR_KPARAM_INFO
	.align		4
.L_15:
        /*0038*/ 	.byte	0x04, 0x17
        /*003a*/ 	.short	(.L_17 - .L_16)
.L_16:
        /*003c*/ 	.word	0x00000000
        /*0040*/ 	.short	0x0002
        /*0042*/ 	.short	0x0010
        /*0044*/ 	.byte	0x00, 0xf4, 0x21, 0x00


	//----- nvinfo : EIATTR_KPARAM_INFO
	.align		4
.L_17:
        /*0048*/ 	.byte	0x04, 0x17
        /*004a*/ 	.short	(.L_19 - .L_18)
.L_18:
        /*004c*/ 	.word	0x00000000
        /*0050*/ 	.short	0x0001
        /*0052*/ 	.short	0x0008
        /*0054*/ 	.byte	0x00, 0xf4, 0x21, 0x00


	//----- nvinfo : EIATTR_KPARAM_INFO
	.align		4
.L_19:
        /*0058*/ 	.byte	0x04, 0x17
        /*005a*/ 	.short	(.L_21 - .L_20)
.L_20:
        /*005c*/ 	.word	0x00000000
        /*0060*/ 	.short	0x0000
        /*0062*/ 	.short	0x0000
        /*0064*/ 	.byte	0x00, 0xf4, 0x21, 0x00


	//----- nvinfo : EIATTR_SPARSE_MMA_MASK
	.align		4
.L_21:
        /*0068*/ 	.byte	0x03, 0x50
        /*006a*/ 	.short	0x0000


	//----- nvinfo : EIATTR_MAXREG_COUNT
	.align		4
        /*006c*/ 	.byte	0x03, 0x1b
        /*006e*/ 	.short	0x00ff


	//----- nvinfo : EIATTR_COOP_GROUP_MASK_REGIDS
	.align		4
        /*0070*/ 	.byte	0x04, 0x29
        /*0072*/ 	.short	(.L_23 - .L_22)


	//   ....[0]....
.L_22:
        /*0074*/ 	.word	0xffffffff


	//   ....[1]....
        /*0078*/ 	.word	0xffffffff


	//   ....[2]....
        /*007c*/ 	.word	0xffffffff


	//   ....[3]....
        /*0080*/ 	.word	0xffffffff


	//   ....[4]....
        /*0084*/ 	.word	0xffffffff


	//   ....[5]....
        /*0088*/ 	.word	0xffffffff


	//----- nvinfo : EIATTR_COOP_GROUP_INSTR_OFFSETS
	.align		4
.L_23:
        /*008c*/ 	.byte	0x04, 0x28
        /*008e*/ 	.short	(.L_25 - .L_24)


	//   ....[0]....
.L_24:
        /*0090*/ 	.word	0x000002f0


	//   ....[1]....
        /*0094*/ 	.word	0x00000320


	//   ....[2]....
        /*0098*/ 	.word	0x00000350


	//   ....[3]....
        /*009c*/ 	.word	0x000003a0


	//   ....[4]....
        /*00a0*/ 	.word	0x00000460


	//   ....[5]....
        /*00a4*/ 	.word	0x00000520


	//----- nvinfo : EIATTR_EXIT_INSTR_OFFSETS
	.align		4
.L_25:
        /*00a8*/ 	.byte	0x04, 0x1c
        /*00aa*/ 	.short	(.L_27 - .L_26)


	//   ....[0]....
.L_26:
        /*00ac*/ 	.word	0x00000600


	//   ....[1]....
        /*00b0*/ 	.word	0x00000640


	//----- nvinfo : EIATTR_REQNTID
	.align		4
.L_27:
        /*00b4*/ 	.byte	0x04, 0x10
        /*00b6*/ 	.short	(.L_29 - .L_28)
.L_28:
        /*00b8*/ 	.word	0x00000040
        /*00bc*/ 	.word	0x00000001
        /*00c0*/ 	.word	0x00000001


	//----- nvinfo : EIATTR_CBANK_PARAM_SIZE
	.align		4
.L_29:
        /*00c4*/ 	.byte	0x03, 0x19
        /*00c6*/ 	.short	0x002c


	//----- nvinfo : EIATTR_PARAM_CBANK
	.align		4
        /*00c8*/ 	.byte	0x04, 0x0a
        /*00ca*/ 	.short	(.L_31 - .L_30)
	.align		4
.L_30:
        /*00cc*/ 	.word	index@(.nv.constant0.triton_per_fused__to_copy_mul_rsub_sum_0)
        /*00d0*/ 	.short	0x0210
        /*00d2*/ 	.short	0x002c


	//----- nvinfo : EIATTR_SW_WAR
	.align		4
.L_31:
        /*00d4*/ 	.byte	0x04, 0x36
        /*00d6*/ 	.short	(.L_33 - .L_32)
.L_32:
        /*00d8*/ 	.word	0x00000008
.L_33:


//--------------------- .nv.callgraph             --------------------------
	.section	.nv.callgraph,"",@"SHT_CUDA_CALLGRAPH"
	.align	4
	.sectionentsize	8
	.align		4
        /*0000*/ 	.word	0x00000000
	.align		4
        /*0004*/ 	.word	0xffffffff
	.align		4
        /*0008*/ 	.word	0x00000000
	.align		4
        /*000c*/ 	.word	0xfffffffe
	.align		4
        /*0010*/ 	.word	0x00000000
	.align		4
        /*0014*/ 	.word	0xfffffffd
	.align		4
        /*0018*/ 	.word	0x00000000
	.align		4
        /*001c*/ 	.word	0xfffffffc


//--------------------- .text.triton_per_fused__to_copy_mul_rsub_sum_0 --------------------------
	.section	.text.triton_per_fused__to_copy_mul_rsub_sum_0,"ax",@progbits
	.sectionflags	@"SHF_BARRIERS=1"
	.align	128
        .global         triton_per_fused__to_copy_mul_rsub_sum_0
        .type           triton_per_fused__to_copy_mul_rsub_sum_0,@function
        .size           triton_per_fused__to_copy_mul_rsub_sum_0,(.L_x_1 - triton_per_fused__to_copy_mul_rsub_sum_0)
        .other          triton_per_fused__to_copy_mul_rsub_sum_0,@"STO_CUDA_ENTRY STV_DEFAULT"
triton_per_fused__to_copy_mul_rsub_sum_0:
.text.triton_per_fused__to_copy_mul_rsub_sum_0:
[----:B------:R-:W0:Y:S02]  /*0000*/  LDC R1, c[0x0][0x28] ;  /* 0x00000a00ff017b82 */ /* 0x000e240000000800 */
[----:B------:R-:W1:Y:S01]  /*0010*/  S2R R16, SR_TID.X ;  /* 0x0000000000107919 */ /* 0x000e620000002100 */
[----:B------:R-:W2:Y:S01]  /*0020*/  LDC.64 R4, c[0x0][0x218] ;  /* 0x00008600ff047b82 */ /* 0x000ea20000000a00 */
[----:B------:R-:W-:-:S07]  /*0030*/  ULDC.64 UR6, c[0x0][0x208] ;  /* 0x0000820000067ab9 */ /* 0x000fce0000000a00 */
[----:B------:R-:W3:Y:S08]  /*0040*/  LDC.64 R8, c[0x0][0x210] ;  /* 0x00008400ff087b82 */ /* 0x000ef00000000a00 */
[----:B------:R-:W4:Y:S01]  /*0050*/  S2UR UR5, SR_CgaCtaId ;  /* 0x00000000000579c3 */ /* 0x000f220000008800 */
[----:B------:R-:W-:Y:S01]  /*0060*/  UMOV UR4, 0x400 ;  /* 0x0000040000047882 */ /* 0x000fe20000000000 */
[----:B------:R-:W-:Y:S01]  /*0070*/  ULDC.64 UR8, c[0x0][0x220] ;  /* 0x0000880000087ab9 */ /* 0x000fe20000000a00 */
[----:B------:R-:W-:Y:S01]  /*0080*/  ULDC.64 UR10, c[0x0][0x228] ;  /* 0x00008a00000a7ab9 */ /* 0x000fe20000000a00 */
[----:B-1----:R-:W-:-:S02]  /*0090*/  IMAD.SHL.U32 R2, R16, 0x4, RZ ;  /* 0x0000000410027824 */ /* 0x002fc400078e00ff */
[----:B------:R-:W-:-:S03]  /*00a0*/  IMAD.SHL.U32 R7, R16, 0x10, RZ ;  /* 0x0000001010077824 */ /* 0x000fc600078e00ff */
[C---:B------:R-:W-:Y:S02]  /*00b0*/  LOP3.LUT R6, R2.reuse, 0xc, RZ, 0xc0, !PT ;  /* 0x0000000c02067812 */ /* 0x040fe400078ec0ff */
[----:B------:R-:W-:Y:S02]  /*00c0*/  LOP3.LUT R0, R2, 0xfc, RZ, 0xc0, !PT ;  /* 0x000000fc02007812 */ /* 0x000fe400078ec0ff */
[----:B------:R-:W-:-:S03]  /*00d0*/  LOP3.LUT R7, R6, 0xc0, R7, 0xf8, !PT ;  /* 0x000000c006077812 */ /* 0x000fc600078ef807 */
[----:B--2---:R-:W-:-:S04]  /*00e0*/  IMAD.WIDE.U32 R4, R0, 0x4, R4 ;  /* 0x0000000400047825 */ /* 0x004fc800078e0004 */
[----:B---3--:R-:W-:Y:S02]  /*00f0*/  IMAD.WIDE.U32 R8, R7, 0x4, R8 ;  /* 0x0000000407087825 */ /* 0x008fe400078e0008 */
[----:B------:R-:W2:Y:S04]  /*0100*/  LDG.E.128 R4, desc[UR6][R4.64] ;  /* 0x0000000604047981 */ /* 0x000ea8000c1e1d00 */
[----:B------:R-:W2:Y:S01]  /*0110*/  LDG.E.EL.128 R8, desc[UR6][R8.64] ;  /* 0x0000000608087981 */ /* 0x000ea2000c2e1d00 */
[C---:B------:R-:W-:Y:S01]  /*0120*/  LOP3.LUT P0, RZ, R16.reuse, 0x1f, RZ, 0xc0, !PT ;  /* 0x0000001f10ff7812 */ /* 0x040fe2000780c0ff */
[----:B----4-:R-:W-:Y:S01]  /*0130*/  UPRMT UR4, UR5, 0x654, UR4 ;  /* 0x0000065405047896 */ /* 0x010fe20008000004 */
[----:B------:R-:W-:Y:S01]  /*0140*/  ISETP.GE.AND P1, PT, R16, 0x2, PT ;  /* 0x000000021000780c */ /* 0x000fe20003f26270 */
[----:B--2---:R-:W-:Y:S01]  /*0150*/  FMUL R12, R8, R4 ;  /* 0x00000004080c7220 */ /* 0x004fe20000400000 */
[----:B------:R-:W-:Y:S01]  /*0160*/  FMUL R13, R9, R5 ;  /* 0x00000005090d7220 */ /* 0x000fe20000400000 */
[----:B------:R-:W-:Y:S01]  /*0170*/  FMUL R14, R10, R6 ;  /* 0x000000060a0e7220 */ /* 0x000fe20000400000 */
[----:B------:R-:W-:-:S03]  /*0180*/  FMUL R15, R11, R7 ;  /* 0x000000070b0f7220 */ /* 0x000fc60000400000 */
[----:B------:R-:W1:Y:S08]  /*0190*/  F2I.S16.TRUNC.NTZ R12, R12 ;  /* 0x0000000c000c7305 */ /* 0x000e70000020e900 */
[----:B------:R-:W2:Y:S01]  /*01a0*/  F2I.S16.TRUNC.NTZ R13, R13 ;  /* 0x0000000d000d7305 */ /* 0x000ea2000020e900 */
[----:B-1----:R-:W-:-:S07]  /*01b0*/  LOP3.LUT R17, R12, 0xff, RZ, 0xc0, !PT ;  /* 0x000000ff0c117812 */ /* 0x002fce00078ec0ff */
[----:B------:R-:W1:Y:S01]  /*01c0*/  F2I.S16.TRUNC.NTZ R14, R14 ;  /* 0x0000000e000e7305 */ /* 0x000e62000020e900 */
[----:B------:R-:W-:Y:S02]  /*01d0*/  LOP3.LUT R12, R12, 0xffff, RZ, 0xc0, !PT ;  /* 0x0000ffff0c0c7812 */ /* 0x000fe400078ec0ff */
[----:B--2---:R-:W-:-:S05]  /*01e0*/  LOP3.LUT R18, R13, 0xff, RZ, 0xc0, !PT ;  /* 0x000000ff0d127812 */ /* 0x004fca00078ec0ff */
[----:B------:R-:W2:Y:S01]  /*01f0*/  F2I.S16.TRUNC.NTZ R15, R15 ;  /* 0x0000000f000f7305 */ /* 0x000ea2000020e900 */
[----:B------:R-:W-:-:S04]  /*0200*/  LOP3.LUT R13, R13, 0xffff, RZ, 0xc0, !PT ;  /* 0x0000ffff0d0d7812 */ /* 0x000fc800078ec0ff */
[----:B------:R-:W-:Y:S02]  /*0210*/  PRMT R13, R12, 0x3340, R13 ;  /* 0x000033400c0d7816 */ /* 0x000fe4000000000d */
[C---:B-1----:R-:W-:Y:S01]  /*0220*/  LOP3.LUT R19, R14.reuse, 0xff, RZ, 0xc0, !PT ;  /* 0x000000ff0e137812 */ /* 0x042fe200078ec0ff */
[----:B------:R-:W-:Y:S01]  /*0230*/  I2F.U16 R17, R17 ;  /* 0x0000001100117306 */ /* 0x000fe20000101000 */
[----:B------:R-:W-:Y:S02]  /*0240*/  LOP3.LUT R14, R14, 0xffff, RZ, 0xc0, !PT ;  /* 0x0000ffff0e0e7812 */ /* 0x000fe400078ec0ff */
[----:B--2---:R-:W-:-:S05]  /*0250*/  LOP3.LUT R20, R15, 0xff, RZ, 0xc0, !PT ;  /* 0x000000ff0f147812 */ /* 0x004fca00078ec0ff */
[----:B------:R-:W1:Y:S01]  /*0260*/  I2F.U16 R18, R18 ;  /* 0x0000001200127306 */ /* 0x000e620000101000 */
[----:B------:R-:W-:-:S04]  /*0270*/  LOP3.LUT R15, R15, 0xffff, RZ, 0xc0, !PT ;  /* 0x0000ffff0f0f7812 */ /* 0x000fc800078ec0ff */
[----:B------:R-:W-:-:S03]  /*0280*/  PRMT R14, R14, 0x3340, R15 ;  /* 0x000033400e0e7816 */ /* 0x000fc6000000000f */
[----:B------:R-:W2:Y:S01]  /*0290*/  I2F.U16 R19, R19 ;  /* 0x0000001300137306 */ /* 0x000ea20000101000 */
[----:B------:R-:W-:Y:S01]  /*02a0*/  PRMT R13, R13, 0x5410, R14 ;  /* 0x000054100d0d7816 */ /* 0x000fe2000000000e */
[----:B-1----:R-:W-:-:S06]  /*02b0*/  FADD R22, R17, R18 ;  /* 0x0000001211167221 */ /* 0x002fcc0000000000 */
[----:B------:R-:W1:Y:S01]  /*02c0*/  I2F.U16 R20, R20 ;  /* 0x0000001400147306 */ /* 0x000e620000101000 */
[----:B--2---:R-:W-:-:S04]  /*02d0*/  FADD R21, R19, R22 ;  /* 0x0000001613157221 */ /* 0x004fc80000000000 */
[----:B-1----:R-:W-:-:S05]  /*02e0*/  FADD R21, R20, R21 ;  /* 0x0000001514157221 */ /* 0x002fca0000000000 */
[----:B------:R-:W1:Y:S02]  /*02f0*/  SHFL.BFLY PT, R22, R21, 0x10, 0x1f ;  /* 0x0e001f0015167f89 */ /* 0x000e6400000e0000 */
[----:B-1----:R-:W-:Y:S01]  /*0300*/  FADD R22, R21, R22 ;  /* 0x0000001615167221 */ /* 0x002fe20000000000 */
[----:B------:R-:W-:-:S04]  /*0310*/  SHF.R.U32.HI R21, RZ, 0x3, R16 ;  /* 0x00000003ff157819 */ /* 0x000fc80000011610 */
[----:B------:R-:W1:Y:S01]  /*0320*/  SHFL.BFLY PT, R17, R22, 0x8, 0x1f ;  /* 0x0d001f0016117f89 */ /* 0x000e6200000e0000 */
[----:B------:R-:W-:Y:S01]  /*0330*/  LOP3.LUT R21, R21, 0x4, RZ, 0xc0, !PT ;  /* 0x0000000415157812 */ /* 0x000fe200078ec0ff */
[----:B-1----:R-:W-:-:S05]  /*0340*/  FADD R17, R22, R17 ;  /* 0x0000001116117221 */ /* 0x002fca0000000000 */
[----:B------:R-:W1:Y:S02]  /*0350*/  SHFL.BFLY PT, R18, R17, 0x4, 0x1f ;  /* 0x0c801f0011127f89 */ /* 0x000e6400000e0000 */
[----:B-1----:R-:W-:Y:S01]  /*0360*/  FADD R18, R17, R18 ;  /* 0x0000001211127221 */ /* 0x002fe20000000000 */
[----:B------:R-:W-:Y:S01]  /*0370*/  FADD R17, -R8, 1 ;  /* 0x3f80000008117421 */ /* 0x000fe20000000100 */
[----:B------:R-:W-:Y:S01]  /*0380*/  FADD R8, -R9, 1 ;  /* 0x3f80000009087421 */ /* 0x000fe20000000100 */
[----:B------:R-:W-:Y:S02]  /*0390*/  LOP3.LUT R9, R16, 0x1, RZ, 0xc0, !PT ;  /* 0x0000000110097812 */ /* 0x000fe400078ec0ff */
[----:B------:R-:W1:Y:S01]  /*03a0*/  SHFL.BFLY PT, R19, R18, 0x2, 0x1f ;  /* 0x0c401f0012137f89 */ /* 0x000e6200000e0000 */
[----:B------:R-:W-:Y:S01]  /*03b0*/  FMUL R8, R5, R8 ;  /* 0x0000000805087220 */ /* 0x000fe20000400000 */
[----:B------:R-:W-:Y:S01]  /*03c0*/  FADD R5, -R10, 1 ;  /* 0x3f8000000a057421 */ /* 0x000fe20000000100 */
[----:B------:R-:W-:-:S03]  /*03d0*/  FMUL R4, R4, R17 ;  /* 0x0000001104047220 */ /* 0x000fc60000400000 */
[----:B------:R-:W-:Y:S01]  /*03e0*/  FMUL R5, R6, R5 ;  /* 0x0000000506057220 */ /* 0x000fe20000400000 */
[----:B------:R-:W-:Y:S01]  /*03f0*/  FADD R6, -R11, 1 ;  /* 0x3f8000000b067421 */ /* 0x000fe20000000100 */
[----:B------:R-:W2:Y:S03]  /*0400*/  F2I.S16.TRUNC.NTZ R8, R8 ;  /* 0x0000000800087305 */ /* 0x000ea6000020e900 */
[----:B------:R-:W-:-:S05]  /*0410*/  FMUL R6, R7, R6 ;  /* 0x0000000607067220 */ /* 0x000fca0000400000 */
[----:B------:R-:W-:Y:S01]  /*0420*/  F2I.S16.TRUNC.NTZ R4, R4 ;  /* 0x0000000400047305 */ /* 0x000fe2000020e900 */
[----:B--2---:R-:W-:Y:S01]  /*0430*/  LOP3.LUT R8, R8, 0xffff, RZ, 0xc0, !PT ;  /* 0x0000ffff08087812 */ /* 0x004fe200078ec0ff */
[----:B-1----:R-:W-:-:S06]  /*0440*/  FADD R19, R18, R19 ;  /* 0x0000001312137221 */ /* 0x002fcc0000000000 */
[----:B------:R-:W1:Y:S01]  /*0450*/  F2I.S16.TRUNC.NTZ R5, R5 ;  /* 0x0000000500057305 */ /* 0x000e62000020e900 */
[----:B------:R-:W2:Y:S07]  /*0460*/  SHFL.BFLY PT, R20, R19, 0x1, 0x1f ;  /* 0x0c201f0013147f89 */ /* 0x000eae00000e0000 */
[----:B------:R-:W3:Y:S01]  /*0470*/  F2I.S16.TRUNC.NTZ R6, R6 ;  /* 0x0000000600067305 */ /* 0x000ee2000020e900 */
[----:B-1----:R-:W-:Y:S02]  /*0480*/  LOP3.LUT R5, R5, 0xffff, RZ, 0xc0, !PT ;  /* 0x0000ffff05057812 */ /* 0x002fe400078ec0ff */
[----:B---3--:R-:W-:-:S04]  /*0490*/  LOP3.LUT R6, R6, 0xffff, RZ, 0xc0, !PT ;  /* 0x0000ffff06067812 */ /* 0x008fc800078ec0ff */
[----:B------:R-:W-:Y:S01]  /*04a0*/  PRMT R6, R5, 0x3340, R6 ;  /* 0x0000334005067816 */ /* 0x000fe20000000006 */
[----:B--2---:R-:W-:-:S05]  /*04b0*/  FADD R20, R19, R20 ;  /* 0x0000001413147221 */ /* 0x004fca0000000000 */
[----:B------:R-:W-:Y:S01]  /*04c0*/  @!P0 STS [R21+UR4], R20 ;  /* 0x0000001415008988 */ /* 0x000fe20008000804 */
[----:B------:R-:W-:Y:S01]  /*04d0*/  BAR.SYNC.DEFER_BLOCKING 0x0 ;  /* 0x0000000000007b1d */ /* 0x000fe20000010000 */
[----:B------:R-:W-:-:S04]  /*04e0*/  ISETP.NE.U32.AND P0, PT, R9, 0x1, PT ;  /* 0x000000010900780c */ /* 0x000fc80003f05070 */
[C---:B------:R-:W-:Y:S01]  /*04f0*/  ISETP.LT.AND P0, PT, R16.reuse, 0x2, P0 ;  /* 0x000000021000780c */ /* 0x040fe20000701270 */
[----:B------:R-:W1:Y:S01]  /*0500*/  @!P1 LDS R3, [R2+UR4] ;  /* 0x0000000402039984 */ /* 0x000e620008000800 */
[----:B------:R-:W-:-:S03]  /*0510*/  LOP3.LUT P1, RZ, R16, 0x3f, RZ, 0xc0, !PT ;  /* 0x0000003f10ff7812 */ /* 0x000fc6000782c0ff */
[----:B-1----:R-:W1:Y:S02]  /*0520*/  SHFL.BFLY PT, R18, R3, 0x1, 0x1f ;  /* 0x0c201f0003127f89 */ /* 0x002e6400000e0000 */
[----:B-1----:R-:W-:Y:S01]  /*0530*/  FADD R9, R3, R18 ;  /* 0x0000001203097221 */ /* 0x002fe20000000000 */
[----:B------:R-:W-:-:S05]  /*0540*/  LOP3.LUT R3, R4, 0xffff, RZ, 0xc0, !PT ;  /* 0x0000ffff04037812 */ /* 0x000fca00078ec0ff */
[----:B------:R1:W-:Y:S01]  /*0550*/  @P0 STS [R2+UR4], R9 ;  /* 0x0000000902000988 */ /* 0x0003e20008000804 */
[----:B------:R-:W-:Y:S01]  /*0560*/  BAR.SYNC.DEFER_BLOCKING 0x0 ;  /* 0x0000000000007b1d */ /* 0x000fe20000010000 */
[----:B------:R-:W-:Y:S02]  /*0570*/  IADD3 R4, P0, R0, UR8, RZ ;  /* 0x0000000800047c10 */ /* 0x000fe4000ff1e0ff */
[----:B------:R-:W-:Y:S02]  /*0580*/  PRMT R7, R3, 0x3340, R8 ;  /* 0x0000334003077816 */ /* 0x000fe40000000008 */
[----:B-1----:R-:W-:Y:S01]  /*0590*/  IADD3 R2, P2, R0, UR10, RZ ;  /* 0x0000000a00027c10 */ /* 0x002fe2000ff5e0ff */
[----:B------:R-:W-:Y:S01]  /*05a0*/  IMAD.X R5, RZ, RZ, UR9, P0 ;  /* 0x00000009ff057e24 */ /* 0x000fe200080e06ff */
[----:B------:R-:W-:-:S03]  /*05b0*/  PRMT R7, R7, 0x5410, R6 ;  /* 0x0000541007077816 */ /* 0x000fc60000000006 */
[----:B------:R-:W-:Y:S01]  /*05c0*/  IMAD.X R3, RZ, RZ, UR11, P2 ;  /* 0x0000000bff037e24 */ /* 0x000fe200090e06ff */
[----:B------:R1:W-:Y:S04]  /*05d0*/  STG.E desc[UR6][R4.64], R13 ;  /* 0x0000000d04007986 */ /* 0x0003e8000c101906 */
[----:B------:R-:W2:Y:S04]  /*05e0*/  LDS R10, [UR4] ;  /* 0x00000004ff0a7984 */ /* 0x000ea80008000800 */
[----:B------:R1:W-:Y:S01]  /*05f0*/  STG.E desc[UR6][R2.64], R7 ;  /* 0x0000000702007986 */ /* 0x0003e2000c101906 */
[----:B------:R-:W-:Y:S05]  /*0600*/  @P1 EXIT ;  /* 0x000000000000194d */ /* 0x000fea0003800000 */
[----:B-1----:R-:W0:Y:S01]  /*0610*/  LDC.64 R2, c[0x0][0x230] ;  /* 0x00008c00ff027b82 */ /* 0x002e220000000a00 */
[----:B--2---:R-:W-:-:S05]  /*0620*/  FADD R5, RZ, R10 ;  /* 0x0000000aff057221 */ /* 0x004fca0000000000 */
[----:B0-----:R-:W-:Y:S01]  /*0630*/  STG.E desc[UR6][R2.64], R5 ;  /* 0x0000000502007986 */ /* 0x001fe2000c101906 */
[----:B------:R-:W-:Y:S05]  /*0640*/  EXIT ;  /* 0x000000000000794d */ /* 0x000fea0003800000 */
.L_x_0:
[----:B------:R-:W-:-:S00]  /*0650*/  BRA `(.L_x_0) ;  /* 0xfffffffc00fc7947 */ /* 0x000fc0000383ffff */
[----:B------:R-:W-:-:S00]  /*0660*/  NOP ;  /* 0x0000000000007918 */ /* 0x000fc00000000000 */
        /* <DEDUP_REMOVED lines=9> */
.L_x_1:


//--------------------- .nv.shared.triton_per_fused__to_copy_mul_rsub_sum_0 --------------------------
	.section	.nv.shared.triton_per_fused__to_copy_mul_rsub_sum_0,"aw",@nobits
	.sectionflags	@""
	.align	16
	.zero		1024


//--------------------- .nv.constant0.triton_per_fused__to_copy_mul_rsub_sum_0 --------------------------
	.section	.nv.constant0.triton_per_fused__to_copy_mul_rsub_sum_0,"a",@progbits
	.sectionflags	@""
	.align	4
.nv.constant0.triton_per_fused__to_copy_mul_rsub_sum_0:
	.zero		572
